//
// Generated by NVIDIA NVVM Compiler
//
// Compiler Build ID: CL-36424714
// Cuda compilation tools, release 13.0, V13.0.88
// Based on NVVM 20.0.0
//

.version 9.0
.target sm_100
.address_size 64

	// .globl	_Z18nms_bitmask_kernelPKfS0_Pjif
// _ZZ18nms_bitmask_kernelPKfS0_PjifE2sb has been demoted

.visible .entry _Z18nms_bitmask_kernelPKfS0_Pjif(
	.param .u64 .ptr .align 1 _Z18nms_bitmask_kernelPKfS0_Pjif_param_0,
	.param .u64 .ptr .align 1 _Z18nms_bitmask_kernelPKfS0_Pjif_param_1,
	.param .u64 .ptr .align 1 _Z18nms_bitmask_kernelPKfS0_Pjif_param_2,
	.param .u32 _Z18nms_bitmask_kernelPKfS0_Pjif_param_3,
	.param .f32 _Z18nms_bitmask_kernelPKfS0_Pjif_param_4
)
{
	.reg .pred 	%p<9>;
	.reg .b32 	%r<30>;
	.reg .b32 	%f<32>;
	.reg .b64 	%rd<11>;
	// demoted variable
	.shared .align 4 .b8 _ZZ18nms_bitmask_kernelPKfS0_PjifE2sb[512];
	ld.param.u64 	%rd3, [_Z18nms_bitmask_kernelPKfS0_Pjif_param_0];
	ld.param.u64 	%rd2, [_Z18nms_bitmask_kernelPKfS0_Pjif_param_2];
	ld.param.u32 	%r5, [_Z18nms_bitmask_kernelPKfS0_Pjif_param_3];
	ld.param.f32 	%f1, [_Z18nms_bitmask_kernelPKfS0_Pjif_param_4];
	cvta.to.global.u64 	%rd1, %rd3;
	mov.u32 	%r6, %ctaid.y;
	shl.b32 	%r7, %r6, 5;
	mov.u32 	%r1, %tid.y;
	add.s32 	%r2, %r7, %r1;
	mov.u32 	%r8, %ctaid.x;
	shl.b32 	%r9, %r8, 5;
	mov.u32 	%r3, %tid.x;
	add.s32 	%r4, %r9, %r3;
	max.s32 	%r10, %r2, %r4;
	setp.ge.s32 	%p1, %r10, %r5;
	setp.ge.s32 	%p2, %r4, %r2;
	or.pred  	%p3, %p2, %p1;
	@%p3 bra 	$L__BB0_4;
	setp.ne.s32 	%p4, %r3, 0;
	@%p4 bra 	$L__BB0_3;
	shl.b32 	%r11, %r2, 2;
	mul.wide.u32 	%rd4, %r11, 4;
	add.s64 	%rd5, %rd1, %rd4;
	ld.global.f32 	%f2, [%rd5];
	shl.b32 	%r12, %r1, 4;
	mov.u32 	%r13, _ZZ18nms_bitmask_kernelPKfS0_PjifE2sb;
	add.s32 	%r14, %r13, %r12;
	st.shared.f32 	[%r14], %f2;
	ld.global.f32 	%f3, [%rd5+4];
	st.shared.f32 	[%r14+4], %f3;
	ld.global.f32 	%f4, [%rd5+8];
	st.shared.f32 	[%r14+8], %f4;
	ld.global.f32 	%f5, [%rd5+12];
	st.shared.f32 	[%r14+12], %f5;
$L__BB0_3:
	bar.sync 	0;
	shl.b32 	%r15, %r1, 4;
	mov.u32 	%r16, _ZZ18nms_bitmask_kernelPKfS0_PjifE2sb;
	add.s32 	%r17, %r16, %r15;
	ld.shared.f32 	%f6, [%r17];
	ld.shared.f32 	%f7, [%r17+4];
	ld.shared.f32 	%f8, [%r17+8];
	ld.shared.f32 	%f9, [%r17+12];
	shl.b32 	%r18, %r4, 2;
	mul.wide.s32 	%rd6, %r18, 4;
	add.s64 	%rd7, %rd1, %rd6;
	ld.global.f32 	%f10, [%rd7];
	ld.global.f32 	%f11, [%rd7+4];
	ld.global.f32 	%f12, [%rd7+8];
	ld.global.f32 	%f13, [%rd7+12];
	max.f32 	%f14, %f6, %f10;
	max.f32 	%f15, %f7, %f11;
	min.f32 	%f16, %f8, %f12;
	min.f32 	%f17, %f9, %f13;
	sub.f32 	%f18, %f16, %f14;
	sub.f32 	%f19, %f17, %f15;
	setp.gt.f32 	%p5, %f18, 0f00000000;
	setp.gt.f32 	%p6, %f19, 0f00000000;
	mul.f32 	%f21, %f18, %f19;
	selp.f32 	%f22, %f21, 0f00000000, %p6;
	selp.f32 	%f23, %f22, 0f00000000, %p5;
	sub.f32 	%f24, %f8, %f6;
	sub.f32 	%f25, %f9, %f7;
	sub.f32 	%f26, %f12, %f10;
	sub.f32 	%f27, %f13, %f11;
	mul.f32 	%f28, %f26, %f27;
	fma.rn.f32 	%f29, %f24, %f25, %f28;
	sub.f32 	%f30, %f29, %f23;
	div.rn.f32 	%f31, %f23, %f30;
	setp.ge.f32 	%p7, %f31, %f1;
	mov.b32 	%r19, -1;
	vote.sync.ballot.b32 	%r20, %p7, %r19;
	add.s32 	%r21, %r5, 31;
	shr.u32 	%r22, %r21, 5;
	shr.s32 	%r23, %r4, 31;
	shr.u32 	%r24, %r23, 27;
	add.s32 	%r25, %r4, %r24;
	shr.s32 	%r26, %r25, 5;
	mad.lo.s32 	%r27, %r22, %r2, %r26;
	and.b32  	%r28, %r3, 31;
	shl.b32 	%r29, %r20, %r28;
	cvta.to.global.u64 	%rd8, %rd2;
	mul.wide.s32 	%rd9, %r27, 4;
	add.s64 	%rd10, %rd8, %rd9;
	st.global.u32 	[%rd10], %r29;
$L__BB0_4:
	ret;

}
	// .globl	_Z17sweep_mask_kerneliPKjPh
.visible .entry _Z17sweep_mask_kerneliPKjPh(
	.param .u32 _Z17sweep_mask_kerneliPKjPh_param_0,
	.param .u64 .ptr .align 1 _Z17sweep_mask_kerneliPKjPh_param_1,
	.param .u64 .ptr .align 1 _Z17sweep_mask_kerneliPKjPh_param_2
)
{
	.reg .pred 	%p<5>;
	.reg .b16 	%rs<6>;
	.reg .b32 	%r<19>;
	.reg .b64 	%rd<9>;

	ld.param.u32 	%r7, [_Z17sweep_mask_kerneliPKjPh_param_0];
	ld.param.u64 	%rd2, [_Z17sweep_mask_kerneliPKjPh_param_1];
	ld.param.u64 	%rd3, [_Z17sweep_mask_kerneliPKjPh_param_2];
	mov.u32 	%r8, %ctaid.x;
	mov.u32 	%r9, %ntid.x;
	mov.u32 	%r10, %tid.x;
	mad.lo.s32 	%r1, %r8, %r9, %r10;
	setp.ge.s32 	%p1, %r1, %r7;
	@%p1 bra 	$L__BB1_6;
	add.s32 	%r2, %r7, 31;
	setp.lt.s32 	%p2, %r7, 1;
	mov.b16 	%rs2, 1;
	mov.u16 	%rs5, %rs2;
	@%p2 bra 	$L__BB1_5;
	shr.s32 	%r12, %r2, 31;
	shr.u32 	%r13, %r12, 27;
	add.s32 	%r14, %r2, %r13;
	shr.s32 	%r15, %r14, 5;
	max.s32 	%r3, %r15, 1;
	cvta.to.global.u64 	%rd1, %rd2;
	mul.lo.s32 	%r4, %r15, %r1;
	mov.b32 	%r18, 0;
	bra.uni 	$L__BB1_4;
$L__BB1_3:
	add.s32 	%r18, %r18, 1;
	setp.eq.s32 	%p4, %r18, %r3;
	mov.u16 	%rs5, %rs2;
	@%p4 bra 	$L__BB1_5;
$L__BB1_4:
	add.s32 	%r16, %r18, %r4;
	mul.wide.s32 	%rd4, %r16, 4;
	add.s64 	%rd5, %rd1, %rd4;
	ld.global.u32 	%r17, [%rd5];
	setp.eq.s32 	%p3, %r17, 0;
	mov.b16 	%rs5, 0;
	@%p3 bra 	$L__BB1_3;
$L__BB1_5:
	cvt.s64.s32 	%rd6, %r1;
	cvta.to.global.u64 	%rd7, %rd3;
	add.s64 	%rd8, %rd7, %rd6;
	st.global.u8 	[%rd8], %rs5;
$L__BB1_6:
	ret;

}


// ===== COMPILED SASS (sm_100) =====

	.target	sm_100

	.elftype	@"ET_EXEC"


//--------------------- .note.nv.tkinfo           --------------------------
	.section	.note.nv.tkinfo,"",@"SHT_NOTE"
	.sectionflags	@"SHF_NOTE_NV_TKINFO"
	.tkinfo
        /*0018*/ 	.word	0x00000002
        /*0030*/ 	.string	""
        /*0030*/ 	.string	"ptxas"
        /*0030*/ 	.string	"Cuda compilation tools, release 13.0, V13.0.88"
        /*0030*/ 	.string	"Build cuda_13.0.r13.0/compiler.36424714_0"
        /*0030*/ 	.string	"-arch sm_100 -m 64 "



//--------------------- .note.nv.cuinfo           --------------------------
	.section	.note.nv.cuinfo,"",@"SHT_NOTE"
	.sectionflags	@"SHF_NOTE_NV_CUINFO"
        /*0018*/ 	.short	0x0002
        /*001a*/ 	.short	0x0064
        /*001c*/ 	.short	0x0082
	.zero		2


//--------------------- .nv.info                  --------------------------
	.section	.nv.info,"",@"SHT_CUDA_INFO"
	.align	4


	//----- nvinfo : EIATTR_REGCOUNT
	.align		4
        /*0000*/ 	.byte	0x04, 0x2f
        /*0002*/ 	.short	(.L_1 - .L_0)
	.align		4
.L_0:
        /*0004*/ 	.word	index@(_Z18nms_bitmask_kernelPKfS0_Pjif)
        /*0008*/ 	.word	0x00000019


	//----- nvinfo : EIATTR_FRAME_SIZE
	.align		4
.L_1:
        /*000c*/ 	.byte	0x04, 0x11
        /*000e*/ 	.short	(.L_3 - .L_2)
	.align		4
.L_2:
        /*0010*/ 	.word	index@($__internal_0_$__cuda_sm3x_div_rn_noftz_f32_slowpath)
        /*0014*/ 	.word	0x00000000


	//----- nvinfo : EIATTR_FRAME_SIZE
	.align		4
.L_3:
        /*0018*/ 	.byte	0x04, 0x11
        /*001a*/ 	.short	(.L_5 - .L_4)
	.align		4
.L_4:
        /*001c*/ 	.word	index@(_Z18nms_bitmask_kernelPKfS0_Pjif)
        /*0020*/ 	.word	0x00000000


	//----- nvinfo : EIATTR_REGCOUNT
	.align		4
.L_5:
        /*0024*/ 	.byte	0x04, 0x2f
        /*0026*/ 	.short	(.L_7 - .L_6)
	.align		4
.L_6:
        /*0028*/ 	.word	index@(_Z17sweep_mask_kerneliPKjPh)
        /*002c*/ 	.word	0x0000000b


	//----- nvinfo : EIATTR_FRAME_SIZE
	.align		4
.L_7:
        /*0030*/ 	.byte	0x04, 0x11
        /*0032*/ 	.short	(.L_9 - .L_8)
	.align		4
.L_8:
        /*0034*/ 	.word	index@(_Z17sweep_mask_kerneliPKjPh)
        /*0038*/ 	.word	0x00000000


	//----- nvinfo : EIATTR_MIN_STACK_SIZE
	.align		4
.L_9:
        /*003c*/ 	.byte	0x04, 0x12
        /*003e*/ 	.short	(.L_11 - .L_10)
	.align		4
.L_10:
        /*0040*/ 	.word	index@(_Z17sweep_mask_kerneliPKjPh)
        /*0044*/ 	.word	0x00000000


	//----- nvinfo : EIATTR_MIN_STACK_SIZE
	.align		4
.L_11:
        /*0048*/ 	.byte	0x04, 0x12
        /*004a*/ 	.short	(.L_13 - .L_12)
	.align		4
.L_12:
        /*004c*/ 	.word	index@(_Z18nms_bitmask_kernelPKfS0_Pjif)
        /*0050*/ 	.word	0x00000000
.L_13:


//--------------------- .nv.compat                --------------------------
	.section	.nv.compat,"",@"SHT_CUDA_COMPAT_INFO"
	.align	4
        /*0000*/ 	.byte	0x02, 0x09, 0x00, 0x00, 0x02, 0x02, 0x01, 0x00, 0x02, 0x05, 0x05, 0x00, 0x03, 0x07, 0x01, 0x01
        /*0010*/ 	.byte	0x02, 0x03, 0x00, 0x00, 0x02, 0x06, 0x01, 0x00, 0x04, 0x0b, 0x08, 0x00, 0x01, 0x00, 0x00, 0x00
        /*0020*/ 	.byte	0x00, 0x00, 0x00, 0x00


//--------------------- .nv.info._Z17sweep_mask_kerneliPKjPh --------------------------
	.section	.nv.info._Z17sweep_mask_kerneliPKjPh,"",@"SHT_CUDA_INFO"
	.sectionflags	@""
	.align	4


	//----- nvinfo : EIATTR_CUDA_API_VERSION
	.align		4
        /*0000*/ 	.byte	0x04, 0x37
        /*0002*/ 	.short	(.L_15 - .L_14)
.L_14:
        /*0004*/ 	.word	0x00000082


	//----- nvinfo : EIATTR_KPARAM_INFO
	.align		4
.L_15:
        /*0008*/ 	.byte	0x04, 0x17
        /*000a*/ 	.short	(.L_17 - .L_16)
.L_16:
        /*000c*/ 	.word	0x00000000
        /*0010*/ 	.short	0x0002
        /*0012*/ 	.short	0x0010
        /*0014*/ 	.byte	0x00, 0xf5, 0x21, 0x00


	//----- nvinfo : EIATTR_KPARAM_INFO
	.align		4
.L_17:
        /*0018*/ 	.byte	0x04, 0x17
        /*001a*/ 	.short	(.L_19 - .L_18)
.L_18:
        /*001c*/ 	.word	0x00000000
        /*0020*/ 	.short	0x0001
        /*0022*/ 	.short	0x0008
        /*0024*/ 	.byte	0x00, 0xf5, 0x21, 0x00


	//----- nvinfo : EIATTR_KPARAM_INFO
	.align		4
.L_19:
        /*0028*/ 	.byte	0x04, 0x17
        /*002a*/ 	.short	(.L_21 - .L_20)
.L_20:
        /*002c*/ 	.word	0x00000000
        /*0030*/ 	.short	0x0000
        /*0032*/ 	.short	0x0000
        /*0034*/ 	.byte	0x00, 0xf0, 0x11, 0x00


	//----- nvinfo : EIATTR_SPARSE_MMA_MASK
	.align		4
.L_21:
        /*0038*/ 	.byte	0x03, 0x50
        /*003a*/ 	.short	0x0000


	//----- nvinfo : EIATTR_MAXREG_COUNT
	.align		4
        /*003c*/ 	.byte	0x03, 0x1b
        /*003e*/ 	.short	0x00ff


	//----- nvinfo : EIATTR_MERCURY_ISA_VERSION
	.align		4
        /*0040*/ 	.byte	0x03, 0x5f
        /*0042*/ 	.short	0x0101


	//----- nvinfo : EIATTR_VRC_CTA_INIT_COUNT
	.align		4
        /*0044*/ 	.byte	0x02, 0x4a
	.zero		1
	.zero		1


	//----- nvinfo : EIATTR_EXIT_INSTR_OFFSETS
	.align		4
        /*0048*/ 	.byte	0x04, 0x1c
        /*004a*/ 	.short	(.L_23 - .L_22)


	//   ....[0]....
.L_22:
        /*004c*/ 	.word	0x00000070


	//   ....[1]....
        /*0050*/ 	.word	0x00000250


	//----- nvinfo : EIATTR_CRS_STACK_SIZE
	.align		4
.L_23:
        /*0054*/ 	.byte	0x04, 0x1e
        /*0056*/ 	.short	(.L_25 - .L_24)
.L_24:
        /*0058*/ 	.word	0x00000000


	//----- nvinfo : EIATTR_CBANK_PARAM_SIZE
	.align		4
.L_25:
        /*005c*/ 	.byte	0x03, 0x19
        /*005e*/ 	.short	0x0018


	//----- nvinfo : EIATTR_PARAM_CBANK
	.align		4
        /*0060*/ 	.byte	0x04, 0x0a
        /*0062*/ 	.short	(.L_27 - .L_26)
	.align		4
.L_26:
        /*0064*/ 	.word	index@(.nv.constant0._Z17sweep_mask_kerneliPKjPh)
        /*0068*/ 	.short	0x0380
        /*006a*/ 	.short	0x0018


	//----- nvinfo : EIATTR_SW_WAR
	.align		4
.L_27:
        /*006c*/ 	.byte	0x04, 0x36
        /*006e*/ 	.short	(.L_29 - .L_28)
.L_28:
        /*0070*/ 	.word	0x00000008
.L_29:


//--------------------- .nv.info._Z18nms_bitmask_kernelPKfS0_Pjif --------------------------
	.section	.nv.info._Z18nms_bitmask_kernelPKfS0_Pjif,"",@"SHT_CUDA_INFO"
	.sectionflags	@""
	.align	4


	//----- nvinfo : EIATTR_CUDA_API_VERSION
	.align		4
        /*0000*/ 	.byte	0x04, 0x37
        /*0002*/ 	.short	(.L_31 - .L_30)
.L_30:
        /*0004*/ 	.word	0x00000082


	//----- nvinfo : EIATTR_KPARAM_INFO
	.align		4
.L_31:
        /*0008*/ 	.byte	0x04, 0x17
        /*000a*/ 	.short	(.L_33 - .L_32)
.L_32:
        /*000c*/ 	.word	0x00000000
        /*0010*/ 	.short	0x0004
        /*0012*/ 	.short	0x001c
        /*0014*/ 	.byte	0x00, 0xf0, 0x11, 0x00


	//----- nvinfo : EIATTR_KPARAM_INFO
	.align		4
.L_33:
        /*0018*/ 	.byte	0x04, 0x17
        /*001a*/ 	.short	(.L_35 - .L_34)
.L_34:
        /*001c*/ 	.word	0x00000000
        /*0020*/ 	.short	0x0003
        /*0022*/ 	.short	0x0018
        /*0024*/ 	.byte	0x00, 0xf0, 0x11, 0x00


	//----- nvinfo : EIATTR_KPARAM_INFO
	.align		4
.L_35:
        /*0028*/ 	.byte	0x04, 0x17
        /*002a*/ 	.short	(.L_37 - .L_36)
.L_36:
        /*002c*/ 	.word	0x00000000
        /*0030*/ 	.short	0x0002
        /*0032*/ 	.short	0x0010
        /*0034*/ 	.byte	0x00, 0xf5, 0x21, 0x00


	//----- nvinfo : EIATTR_KPARAM_INFO
	.align		4
.L_37:
        /*0038*/ 	.byte	0x04, 0x17
        /*003a*/ 	.short	(.L_39 - .L_38)
.L_38:
        /*003c*/ 	.word	0x00000000
        /*0040*/ 	.short	0x0001
        /*0042*/ 	.short	0x0008
        /*0044*/ 	.byte	0x00, 0xf5, 0x21, 0x00


	//----- nvinfo : EIATTR_KPARAM_INFO
	.align		4
.L_39:
        /*0048*/ 	.byte	0x04, 0x17
        /*004a*/ 	.short	(.L_41 - .L_40)
.L_40:
        /*004c*/ 	.word	0x00000000
        /*0050*/ 	.short	0x0000
        /*0052*/ 	.short	0x0000
        /*0054*/ 	.byte	0x00, 0xf5, 0x21, 0x00


	//----- nvinfo : EIATTR_SPARSE_MMA_MASK
	.align		4
.L_41:
        /*0058*/ 	.byte	0x03, 0x50
        /*005a*/ 	.short	0x0000


	//----- nvinfo : EIATTR_MAXREG_COUNT
	.align		4
        /*005c*/ 	.byte	0x03, 0x1b
        /*005e*/ 	.short	0x00ff


	//----- nvinfo : EIATTR_NUM_BARRIERS
	.align		4
        /*0060*/ 	.byte	0x02, 0x4c
        /*0062*/ 	.byte	0x01
	.zero		1


	//----- nvinfo : EIATTR_MERCURY_ISA_VERSION
	.align		4
        /*0064*/ 	.byte	0x03, 0x5f
        /*0066*/ 	.short	0x0101


	//----- nvinfo : EIATTR_COOP_GROUP_MASK_REGIDS
	.align		4
        /*0068*/ 	.byte	0x04, 0x29
        /*006a*/ 	.short	(.L_43 - .L_42)


	//   ....[0]....
.L_42:
        /*006c*/ 	.word	0xffffffff


	//----- nvinfo : EIATTR_COOP_GROUP_INSTR_OFFSETS
	.align		4
.L_43:
        /*0070*/ 	.byte	0x04, 0x28
        /*0072*/ 	.short	(.L_45 - .L_44)


	//   ....[0]....
.L_44:
        /*0074*/ 	.word	0x000004a0


	//----- nvinfo : EIATTR_VRC_CTA_INIT_COUNT
	.align		4
.L_45:
        /*0078*/ 	.byte	0x02, 0x4a
	.zero		1
	.zero		1


	//----- nvinfo : EIATTR_EXIT_INSTR_OFFSETS
	.align		4
        /*007c*/ 	.byte	0x04, 0x1c
        /*007e*/ 	.short	(.L_47 - .L_46)


	//   ....[0]....
.L_46:
        /*0080*/ 	.word	0x000000b0


	//   ....[1]....
        /*0084*/ 	.word	0x000004e0


	//----- nvinfo : EIATTR_CRS_STACK_SIZE
	.align		4
.L_47:
        /*0088*/ 	.byte	0x04, 0x1e
        /*008a*/ 	.short	(.L_49 - .L_48)
.L_48:
        /*008c*/ 	.word	0x00000000


	//----- nvinfo : EIATTR_CBANK_PARAM_SIZE
	.align		4
.L_49:
        /*0090*/ 	.byte	0x03, 0x19
        /*0092*/ 	.short	0x0020


	//----- nvinfo : EIATTR_PARAM_CBANK
	.align		4
        /*0094*/ 	.byte	0x04, 0x0a
        /*0096*/ 	.short	(.L_51 - .L_50)
	.align		4
.L_50:
        /*0098*/ 	.word	index@(.nv.constant0._Z18nms_bitmask_kernelPKfS0_Pjif)
        /*009c*/ 	.short	0x0380
        /*009e*/ 	.short	0x0020


	//----- nvinfo : EIATTR_SW_WAR
	.align		4
.L_51:
        /*00a0*/ 	.byte	0x04, 0x36
        /*00a2*/ 	.short	(.L_53 - .L_52)
.L_52:
        /*00a4*/ 	.word	0x00000008
.L_53:


//--------------------- .nv.callgraph             --------------------------
	.section	.nv.callgraph,"",@"SHT_CUDA_CALLGRAPH"
	.align	4
	.sectionentsize	8
	.align		4
        /*0000*/ 	.word	0x00000000
	.align		4
        /*0004*/ 	.word	0xffffffff
	.align		4
        /*0008*/ 	.word	0x00000000
	.align		4
        /*000c*/ 	.word	0xfffffffe
	.align		4
        /*0010*/ 	.word	0x00000000
	.align		4
        /*0014*/ 	.word	0xfffffffd
	.align		4
        /*0018*/ 	.word	0x00000000
	.align		4
        /*001c*/ 	.word	0xfffffffc


//--------------------- .text._Z17sweep_mask_kerneliPKjPh --------------------------
	.section	.text._Z17sweep_mask_kerneliPKjPh,"ax",@progbits
	.align	128
        .global         _Z17sweep_mask_kerneliPKjPh
        .type           _Z17sweep_mask_kerneliPKjPh,@function
        .size           _Z17sweep_mask_kerneliPKjPh,(.L_x_19 - _Z17sweep_mask_kerneliPKjPh)
        .other          _Z17sweep_mask_kerneliPKjPh,@"STO_CUDA_ENTRY STV_DEFAULT"
_Z17sweep_mask_kerneliPKjPh:
.text._Z17sweep_mask_kerneliPKjPh:
[----:B------:R-:W-:Y:S01]  /*0000*/  LDC R1, c[0x0][0x37c] ;  /* 0x0000df00ff017b82 */ /* 0x000fe20000000800 */
[----:B------:R-:W0:Y:S07]  /*0010*/  S2R R3, SR_TID.X ;  /* 0x0000000000037919 */ /* 0x000e2e0000002100 */
[----:B------:R-:W0:Y:S01]  /*0020*/  S2UR UR4, SR_CTAID.X ;  /* 0x00000000000479c3 */ /* 0x000e220000002500 */
[----:B------:R-:W1:Y:S07]  /*0030*/  LDCU UR8, c[0x0][0x380] ;  /* 0x00007000ff0877ac */ /* 0x000e6e0008000800 */
[----:B------:R-:W0:Y:S02]  /*0040*/  LDC R0, c[0x0][0x360] ;  /* 0x0000d800ff007b82 */ /* 0x000e240000000800 */
[----:B0-----:R-:W-:-:S05]  /*0050*/  IMAD R0, R0, UR4, R3 ;  /* 0x0000000400007c24 */ /* 0x001fca000f8e0203 */
[----:B-1----:R-:W-:-:S13]  /*0060*/  ISETP.GE.AND P0, PT, R0, UR8, PT ;  /* 0x0000000800007c0c */ /* 0x002fda000bf06270 */
[----:B------:R-:W-:Y:S05]  /*0070*/  @P0 EXIT ;  /* 0x000000000000094d */ /* 0x000fea0003800000 */
[----:B------:R-:W-:Y:S01]  /*0080*/  UISETP.GE.AND UP0, UPT, UR8, 0x1, UPT ;  /* 0x000000010800788c */ /* 0x000fe2000bf06270 */
[----:B------:R-:W-:Y:S01]  /*0090*/  IMAD.MOV.U32 R6, RZ, RZ, 0x1 ;  /* 0x00000001ff067424 */ /* 0x000fe200078e00ff */
[----:B------:R-:W0:Y:S07]  /*00a0*/  LDCU.64 UR6, c[0x0][0x358] ;  /* 0x00006b00ff0677ac */ /* 0x000e2e0008000a00 */
[----:B------:R-:W-:Y:S05]  /*00b0*/  BRA.U !UP0, `(.L_x_0) ;  /* 0x0000000108547547 */ /* 0x000fea000b800000 */
[----:B------:R-:W1:Y:S01]  /*00c0*/  LDC.64 R4, c[0x0][0x388] ;  /* 0x0000e200ff047b82 */ /* 0x000e620000000a00 */
[----:B------:R-:W-:Y:S01]  /*00d0*/  UIADD3 UR4, UPT, UPT, UR8, 0x1f, URZ ;  /* 0x0000001f08047890 */ /* 0x000fe2000fffe0ff */
[----:B------:R-:W-:Y:S01]  /*00e0*/  BSSY.RECONVERGENT B0, `(.L_x_0) ;  /* 0x0000012000007945 */ /* 0x000fe20003800200 */
[----:B------:R-:W-:Y:S02]  /*00f0*/  IMAD.MOV.U32 R8, RZ, RZ, RZ ;  /* 0x000000ffff087224 */ /* 0x000fe400078e00ff */
[----:B------:R-:W-:-:S04]  /*0100*/  USHF.R.S32.HI UR5, URZ, 0x1f, UR4 ;  /* 0x0000001fff057899 */ /* 0x000fc80008011404 */
[----:B------:R-:W-:-:S04]  /*0110*/  ULEA.HI UR5, UR5, UR4, URZ, 0x5 ;  /* 0x0000000405057291 */ /* 0x000fc8000f8f28ff */
[----:B------:R-:W-:-:S04]  /*0120*/  USHF.R.S32.HI UR5, URZ, 0x5, UR5 ;  /* 0x00000005ff057899 */ /* 0x000fc80008011405 */
[----:B------:R-:W-:Y:S02]  /*0130*/  UISETP.LT.AND UP0, UPT, UR5, 0x1, UPT ;  /* 0x000000010500788c */ /* 0x000fe4000bf01270 */
[----:B------:R-:W-:Y:S02]  /*0140*/  IMAD R7, R0, UR5, RZ ;  /* 0x0000000500077c24 */ /* 0x000fe4000f8e02ff */
[----:B------:R-:W-:-:S12]  /*0150*/  USEL UR4, UR5, 0x1, !UP0 ;  /* 0x0000000105047887 */ /* 0x000fd8000c000000 */
.L_x_2:
[----:B------:R-:W-:-:S05]  /*0160*/  IADD3 R3, PT, PT, R7, R8, RZ ;  /* 0x0000000807037210 */ /* 0x000fca0007ffe0ff */
[----:B-1----:R-:W-:-:S06]  /*0170*/  IMAD.WIDE R2, R3, 0x4, R4 ;  /* 0x0000000403027825 */ /* 0x002fcc00078e0204 */
[----:B0-----:R-:W2:Y:S01]  /*0180*/  LDG.E R2, desc[UR6][R2.64] ;  /* 0x0000000602027981 */ /* 0x001ea2000c1e1900 */
[----:B------:R-:W-:Y:S02]  /*0190*/  PRMT R6, RZ, 0x7610, R6 ;  /* 0x00007610ff067816 */ /* 0x000fe40000000006 */
[----:B--2---:R-:W-:-:S13]  /*01a0*/  ISETP.NE.AND P0, PT, R2, RZ, PT ;  /* 0x000000ff0200720c */ /* 0x004fda0003f05270 */
[----:B------:R-:W-:Y:S05]  /*01b0*/  @P0 BRA `(.L_x_1) ;  /* 0x0000000000100947 */ /* 0x000fea0003800000 */
[----:B------:R-:W-:-:S05]  /*01c0*/  VIADD R8, R8, 0x1 ;  /* 0x0000000108087836 */ /* 0x000fca0000000000 */
[----:B------:R-:W-:-:S13]  /*01d0*/  ISETP.NE.AND P0, PT, R8, UR4, PT ;  /* 0x0000000408007c0c */ /* 0x000fda000bf05270 */
[----:B------:R-:W-:Y:S05]  /*01e0*/  @P0 BRA `(.L_x_2) ;  /* 0xfffffffc00dc0947 */ /* 0x000fea000383ffff */
[----:B------:R-:W-:-:S07]  /*01f0*/  HFMA2 R6, -RZ, RZ, 0, 5.9604644775390625e-08 ;  /* 0x00000001ff067431 */ /* 0x000fce00000001ff */
.L_x_1:
[----:B------:R-:W-:Y:S05]  /*0200*/  BSYNC.RECONVERGENT B0 ;  /* 0x0000000000007941 */ /* 0x000fea0003800200 */
.L_x_0:
[----:B------:R-:W1:Y:S02]  /*0210*/  LDCU.64 UR10, c[0x0][0x390] ;  /* 0x00007200ff0a77ac */ /* 0x000e640008000a00 */
[----:B-1----:R-:W-:-:S04]  /*0220*/  IADD3 R2, P0, PT, R0, UR10, RZ ;  /* 0x0000000a00027c10 */ /* 0x002fc8000ff1e0ff */
[----:B------:R-:W-:-:S05]  /*0230*/  LEA.HI.X.SX32 R3, R0, UR11, 0x1, P0 ;  /* 0x0000000b00037c11 */ /* 0x000fca00080f0eff */
[----:B0-----:R-:W-:Y:S01]  /*0240*/  STG.E.U8 desc[UR6][R2.64], R6 ;  /* 0x0000000602007986 */ /* 0x001fe2000c101106 */
[----:B------:R-:W-:Y:S05]  /*0250*/  EXIT ;  /* 0x000000000000794d */ /* 0x000fea0003800000 */
.L_x_3:
[----:B------:R-:W-:-:S00]  /*0260*/  BRA `(.L_x_3) ;  /* 0xfffffffc00fc7947 */ /* 0x000fc0000383ffff */
[----:B------:R-:W-:-:S00]  /*0270*/  NOP ;  /* 0x0000000000007918 */ /* 0x000fc00000000000 */
        /* <DEDUP_REMOVED lines=8> */
.L_x_19:


//--------------------- .text._Z18nms_bitmask_kernelPKfS0_Pjif --------------------------
	.section	.text._Z18nms_bitmask_kernelPKfS0_Pjif,"ax",@progbits
	.align	128
        .global         _Z18nms_bitmask_kernelPKfS0_Pjif
        .type           _Z18nms_bitmask_kernelPKfS0_Pjif,@function
        .size           _Z18nms_bitmask_kernelPKfS0_Pjif,(.L_x_18 - _Z18nms_bitmask_kernelPKfS0_Pjif)
        .other          _Z18nms_bitmask_kernelPKfS0_Pjif,@"STO_CUDA_ENTRY STV_DEFAULT"
_Z18nms_bitmask_kernelPKfS0_Pjif:
.text._Z18nms_bitmask_kernelPKfS0_Pjif:
[----:B------:R-:W-:Y:S01]  /*0000*/  LDC R1, c[0x0][0x37c] ;  /* 0x0000df00ff017b82 */ /* 0x000fe20000000800 */
[----:B------:R-:W0:Y:S01]  /*0010*/  S2R R8, SR_CTAID.Y ;  /* 0x0000000000087919 */ /* 0x000e220000002600 */
[----:B------:R-:W1:Y:S01]  /*0020*/  LDCU UR4, c[0x0][0x398] ;  /* 0x00007300ff0477ac */ /* 0x000e620008000800 */
[----:B------:R-:W0:Y:S01]  /*0030*/  S2R R13, SR_TID.Y ;  /* 0x00000000000d7919 */ /* 0x000e220000002200 */
[----:B------:R-:W2:Y:S01]  /*0040*/  S2R R9, SR_CTAID.X ;  /* 0x0000000000097919 */ /* 0x000ea20000002500 */
[----:B------:R-:W2:Y:S01]  /*0050*/  S2R R2, SR_TID.X ;  /* 0x0000000000027919 */ /* 0x000ea20000002100 */
[----:B0-----:R-:W-:Y:S02]  /*0060*/  IMAD R8, R8, 0x20, R13 ;  /* 0x0000002008087824 */ /* 0x001fe400078e020d */
[----:B--2---:R-:W-:-:S05]  /*0070*/  IMAD R9, R9, 0x20, R2 ;  /* 0x0000002009097824 */ /* 0x004fca00078e0202 */
[----:B------:R-:W-:-:S04]  /*0080*/  VIMNMX R0, PT, PT, R8, R9, !PT ;  /* 0x0000000908007248 */ /* 0x000fc80007fe0100 */
[----:B-1----:R-:W-:-:S04]  /*0090*/  ISETP.GE.AND P0, PT, R0, UR4, PT ;  /* 0x0000000400007c0c */ /* 0x002fc8000bf06270 */
[----:B------:R-:W-:-:S13]  /*00a0*/  ISETP.GE.OR P0, PT, R9, R8, P0 ;  /* 0x000000080900720c */ /* 0x000fda0000706670 */
[----:B------:R-:W-:Y:S05]  /*00b0*/  @P0 EXIT ;  /* 0x000000000000094d */ /* 0x000fea0003800000 */
[----:B------:R-:W0:Y:S01]  /*00c0*/  LDC.64 R16, c[0x0][0x380] ;  /* 0x0000e000ff107b82 */ /* 0x000e220000000a00 */
[----:B------:R-:W-:Y:S01]  /*00d0*/  ISETP.NE.AND P0, PT, R2, RZ, PT ;  /* 0x000000ff0200720c */ /* 0x000fe20003f05270 */
[----:B------:R-:W1:-:S12]  /*00e0*/  LDCU.64 UR6, c[0x0][0x358] ;  /* 0x00006b00ff0677ac */ /* 0x000e580008000a00 */
[----:B------:R-:W-:-:S04]  /*00f0*/  @!P0 IMAD.SHL.U32 R11, R8, 0x4, RZ ;  /* 0x00000004080b8824 */ /* 0x000fc800078e00ff */
[----:B0-----:R-:W-:-:S05]  /*0100*/  @!P0 IMAD.WIDE.U32 R10, R11, 0x4, R16 ;  /* 0x000000040b0a8825 */ /* 0x001fca00078e0010 */
[----:B-1----:R-:W2:Y:S04]  /*0110*/  @!P0 LDG.E R4, desc[UR6][R10.64] ;  /* 0x000000060a048981 */ /* 0x002ea8000c1e1900 */
[----:B------:R-:W2:Y:S04]  /*0120*/  @!P0 LDG.E R5, desc[UR6][R10.64+0x4] ;  /* 0x000004060a058981 */ /* 0x000ea8000c1e1900 */
[----:B------:R-:W2:Y:S04]  /*0130*/  @!P0 LDG.E R6, desc[UR6][R10.64+0x8] ;  /* 0x000008060a068981 */ /* 0x000ea8000c1e1900 */
[----:B------:R-:W2:Y:S01]  /*0140*/  @!P0 LDG.E R7, desc[UR6][R10.64+0xc] ;  /* 0x00000c060a078981 */ /* 0x000ea2000c1e1900 */
[----:B------:R-:W0:Y:S01]  /*0150*/  S2UR UR5, SR_CgaCtaId ;  /* 0x00000000000579c3 */ /* 0x000e220000008800 */
[----:B------:R-:W-:Y:S01]  /*0160*/  UMOV UR4, 0x400 ;  /* 0x0000040000047882 */ /* 0x000fe20000000000 */
[----:B------:R-:W-:-:S04]  /*0170*/  IMAD.SHL.U32 R3, R9, 0x4, RZ ;  /* 0x0000000409037824 */ /* 0x000fc800078e00ff */
[----:B------:R-:W-:Y:S01]  /*0180*/  IMAD.WIDE R16, R3, 0x4, R16 ;  /* 0x0000000403107825 */ /* 0x000fe200078e0210 */
[----:B0-----:R-:W-:-:S06]  /*0190*/  ULEA UR4, UR5, UR4, 0x18 ;  /* 0x0000000405047291 */ /* 0x001fcc000f8ec0ff */
[----:B------:R-:W-:-:S05]  /*01a0*/  LEA R0, R13, UR4, 0x4 ;  /* 0x000000040d007c11 */ /* 0x000fca000f8e20ff */
[----:B--2---:R-:W-:Y:S01]  /*01b0*/  @!P0 STS.128 [R0], R4 ;  /* 0x0000000400008388 */ /* 0x004fe20000000c00 */
[----:B------:R-:W-:Y:S06]  /*01c0*/  BAR.SYNC.DEFER_BLOCKING 0x0 ;  /* 0x0000000000007b1d */ /* 0x000fec0000010000 */
[----:B------:R-:W2:Y:S04]  /*01d0*/  LDG.E R3, desc[UR6][R16.64] ;  /* 0x0000000610037981 */ /* 0x000ea8000c1e1900 */
[----:B------:R-:W3:Y:S04]  /*01e0*/  LDG.E R18, desc[UR6][R16.64+0x8] ;  /* 0x0000080610127981 */ /* 0x000ee8000c1e1900 */
[----:B------:R-:W4:Y:S04]  /*01f0*/  LDG.E R10, desc[UR6][R16.64+0x4] ;  /* 0x00000406100a7981 */ /* 0x000f28000c1e1900 */
[----:B------:R-:W5:Y:S01]  /*0200*/  LDG.E R11, desc[UR6][R16.64+0xc] ;  /* 0x00000c06100b7981 */ /* 0x000f62000c1e1900 */
[----:B------:R-:W-:Y:S03]  /*0210*/  BSSY.RECONVERGENT B0, `(.L_x_4) ;  /* 0x000001f000007945 */ /* 0x000fe60003800200 */
[----:B------:R-:W2:Y:S02]  /*0220*/  LDS.128 R12, [R0] ;  /* 0x00000000000c7984 */ /* 0x000ea40000000c00 */
[C---:B--2---:R-:W-:Y:S01]  /*0230*/  FMNMX R19, R12.reuse, R3, !PT ;  /* 0x000000030c137209 */ /* 0x044fe20007800000 */
[----:B------:R-:W-:Y:S01]  /*0240*/  FADD R12, -R12, R14 ;  /* 0x0000000e0c0c7221 */ /* 0x000fe20000000100 */
[----:B---3--:R-:W-:Y:S01]  /*0250*/  FMNMX R22, R18, R14, PT ;  /* 0x0000000e12167209 */ /* 0x008fe20003800000 */
[----:B------:R-:W-:Y:S01]  /*0260*/  FADD R3, -R3, R18 ;  /* 0x0000001203037221 */ /* 0x000fe20000000100 */
[----:B----4-:R-:W-:-:S03]  /*0270*/  FMNMX R20, R10, R13, !PT ;  /* 0x0000000d0a147209 */ /* 0x010fc60007800000 */
[----:B------:R-:W-:Y:S01]  /*0280*/  FADD R4, -R19, R22 ;  /* 0x0000001613047221 */ /* 0x000fe20000000100 */
[----:B------:R-:W-:Y:S01]  /*0290*/  FSETP.GT.AND P0, PT, R22, R19, PT ;  /* 0x000000131600720b */ /* 0x000fe20003f04000 */
[----:B------:R-:W-:Y:S01]  /*02a0*/  FADD R13, -R13, R15 ;  /* 0x0000000f0d0d7221 */ /* 0x000fe20000000100 */
[----:B-----5:R-:W-:Y:S01]  /*02b0*/  FMNMX R21, R11, R15, PT ;  /* 0x0000000f0b157209 */ /* 0x020fe20003800000 */
[----:B------:R-:W-:-:S03]  /*02c0*/  FADD R10, -R10, R11 ;  /* 0x0000000b0a0a7221 */ /* 0x000fc60000000100 */
[----:B------:R-:W-:Y:S01]  /*02d0*/  FSETP.GT.AND P1, PT, R21, R20, PT ;  /* 0x000000141500720b */ /* 0x000fe20003f24000 */
[----:B------:R-:W-:Y:S01]  /*02e0*/  FADD R5, -R20, R21 ;  /* 0x0000001514057221 */ /* 0x000fe20000000100 */
[----:B------:R-:W-:-:S03]  /*02f0*/  FMUL R3, R3, R10 ;  /* 0x0000000a03037220 */ /* 0x000fc60000400000 */
[----:B------:R-:W-:Y:S01]  /*0300*/  FMUL R4, R4, R5 ;  /* 0x0000000504047220 */ /* 0x000fe20000400000 */
[----:B------:R-:W-:-:S04]  /*0310*/  FFMA R3, R12, R13, R3 ;  /* 0x0000000d0c037223 */ /* 0x000fc80000000003 */
[----:B------:R-:W-:-:S04]  /*0320*/  FSEL R0, R4, RZ, P1 ;  /* 0x000000ff04007208 */ /* 0x000fc80000800000 */
[----:B------:R-:W-:-:S05]  /*0330*/  FSEL R0, R0, RZ, P0 ;  /* 0x000000ff00007208 */ /* 0x000fca0000000000 */
[----:B------:R-:W-:-:S04]  /*0340*/  FADD R3, -R0, R3 ;  /* 0x0000000300037221 */ /* 0x000fc80000000100 */
[----:B------:R-:W0:Y:S08]  /*0350*/  MUFU.RCP R4, R3 ;  /* 0x0000000300047308 */ /* 0x000e300000001000 */
[----:B------:R-:W1:Y:S01]  /*0360*/  FCHK P0, R0, R3 ;  /* 0x0000000300007302 */ /* 0x000e620000000000 */
[----:B0-----:R-:W-:-:S04]  /*0370*/  FFMA R5, -R3, R4, 1 ;  /* 0x3f80000003057423 */ /* 0x001fc80000000104 */
[----:B------:R-:W-:-:S04]  /*0380*/  FFMA R5, R4, R5, R4 ;  /* 0x0000000504057223 */ /* 0x000fc80000000004 */
[----:B------:R-:W-:-:S04]  /*0390*/  FFMA R4, R0, R5, RZ ;  /* 0x0000000500047223 */ /* 0x000fc800000000ff */
[----:B------:R-:W-:-:S04]  /*03a0*/  FFMA R6, -R3, R4, R0 ;  /* 0x0000000403067223 */ /* 0x000fc80000000100 */
[----:B------:R-:W-:Y:S01]  /*03b0*/  FFMA R6, R5, R6, R4 ;  /* 0x0000000605067223 */ /* 0x000fe20000000004 */
[----:B-1----:R-:W-:Y:S06]  /*03c0*/  @!P0 BRA `(.L_x_5) ;  /* 0x00000000000c8947 */ /* 0x002fec0003800000 */
[----:B------:R-:W-:-:S07]  /*03d0*/  MOV R4, 0x3f0 ;  /* 0x000003f000047802 */ /* 0x000fce0000000f00 */
[----:B------:R-:W-:Y:S05]  /*03e0*/  CALL.REL.NOINC `($__internal_0_$__cuda_sm3x_div_rn_noftz_f32_slowpath) ;  /* 0x0000000000407944 */ /* 0x000fea0003c00000 */
[----:B------:R-:W-:-:S07]  /*03f0*/  IMAD.MOV.U32 R6, RZ, RZ, R0 ;  /* 0x000000ffff067224 */ /* 0x000fce00078e0000 */
.L_x_5:
[----:B------:R-:W-:Y:S05]  /*0400*/  BSYNC.RECONVERGENT B0 ;  /* 0x0000000000007941 */ /* 0x000fea0003800200 */
.L_x_4:
[----:B------:R-:W0:Y:S01]  /*0410*/  LDCU.64 UR4, c[0x0][0x398] ;  /* 0x00007300ff0477ac */ /* 0x000e220008000a00 */
[----:B------:R-:W1:Y:S01]  /*0420*/  LDC.64 R4, c[0x0][0x390] ;  /* 0x0000e400ff047b82 */ /* 0x000e620000000a00 */
[----:B------:R-:W-:-:S04]  /*0430*/  SHF.R.S32.HI R0, RZ, 0x1f, R9 ;  /* 0x0000001fff007819 */ /* 0x000fc80000011409 */
[----:B------:R-:W-:-:S04]  /*0440*/  LEA.HI R0, R0, R9, RZ, 0x5 ;  /* 0x0000000900007211 */ /* 0x000fc800078f28ff */
[----:B------:R-:W-:Y:S02]  /*0450*/  SHF.R.S32.HI R7, RZ, 0x5, R0 ;  /* 0x00000005ff077819 */ /* 0x000fe40000011400 */
[----:B0-----:R-:W-:Y:S01]  /*0460*/  FSETP.GE.AND P0, PT, R6, UR5, PT ;  /* 0x0000000506007c0b */ /* 0x001fe2000bf06000 */
[----:B------:R-:W-:-:S04]  /*0470*/  UIADD3 UR4, UPT, UPT, UR4, 0x1f, URZ ;  /* 0x0000001f04047890 */ /* 0x000fc8000fffe0ff */
[----:B------:R-:W-:-:S06]  /*0480*/  USHF.R.U32.HI UR4, URZ, 0x5, UR4 ;  /* 0x00000005ff047899 */ /* 0x000fcc0008011604 */
[----:B------:R-:W-:Y:S02]  /*0490*/  IMAD R7, R8, UR4, R7 ;  /* 0x0000000408077c24 */ /* 0x000fe4000f8e0207 */
[----:B------:R-:W-:-:S04]  /*04a0*/  VOTE.ANY R3, PT, P0 ;  /* 0x0000000000037806 */ /* 0x000fc800000e0100 */
[----:B------:R-:W-:Y:S01]  /*04b0*/  SHF.L.W.U32 R9, R3, R2, RZ ;  /* 0x0000000203097219 */ /* 0x000fe20000000eff */
[----:B-1----:R-:W-:-:S05]  /*04c0*/  IMAD.WIDE R2, R7, 0x4, R4 ;  /* 0x0000000407027825 */ /* 0x002fca00078e0204 */
[----:B------:R-:W-:Y:S01]  /*04d0*/  STG.E desc[UR6][R2.64], R9 ;  /* 0x0000000902007986 */ /* 0x000fe2000c101906 */
[----:B------:R-:W-:Y:S05]  /*04e0*/  EXIT ;  /* 0x000000000000794d */ /* 0x000fea0003800000 */
        .weak           $__internal_0_$__cuda_sm3x_div_rn_noftz_f32_slowpath
        .type           $__internal_0_$__cuda_sm3x_div_rn_noftz_f32_slowpath,@function
        .size           $__internal_0_$__cuda_sm3x_div_rn_noftz_f32_slowpath,(.L_x_18 - $__internal_0_$__cuda_sm3x_div_rn_noftz_f32_slowpath)
$__internal_0_$__cuda_sm3x_div_rn_noftz_f32_slowpath:
[--C-:B------:R-:W-:Y:S01]  /*04f0*/  SHF.R.U32.HI R6, RZ, 0x17, R3.reuse ;  /* 0x00000017ff067819 */ /* 0x100fe20000011603 */
[----:B------:R-:W-:Y:S01]  /*0500*/  BSSY.RECONVERGENT B1, `(.L_x_6) ;  /* 0x0000064000017945 */ /* 0x000fe20003800200 */
[--C-:B------:R-:W-:Y:S01]  /*0510*/  SHF.R.U32.HI R5, RZ, 0x17, R0.reuse ;  /* 0x00000017ff057819 */ /* 0x100fe20000011600 */
[----:B------:R-:W-:Y:S01]  /*0520*/  IMAD.MOV.U32 R10, RZ, RZ, R0 ;  /* 0x000000ffff0a7224 */ /* 0x000fe200078e0000 */
[----:B------:R-:W-:Y:S01]  /*0530*/  LOP3.LUT R7, R6, 0xff, RZ, 0xc0, !PT ;  /* 0x000000ff06077812 */ /* 0x000fe200078ec0ff */
[----:B------:R-:W-:Y:S01]  /*0540*/  IMAD.MOV.U32 R11, RZ, RZ, R3 ;  /* 0x000000ffff0b7224 */ /* 0x000fe200078e0003 */
[----:B------:R-:W-:-:S03]  /*0550*/  LOP3.LUT R6, R5, 0xff, RZ, 0xc0, !PT ;  /* 0x000000ff05067812 */ /* 0x000fc600078ec0ff */
[----:B------:R-:W-:Y:S02]  /*0560*/  VIADD R13, R7, 0xffffffff ;  /* 0xffffffff070d7836 */ /* 0x000fe40000000000 */
[----:B------:R-:W-:-:S03]  /*0570*/  VIADD R12, R6, 0xffffffff ;  /* 0xffffffff060c7836 */ /* 0x000fc60000000000 */
[----:B------:R-:W-:-:S04]  /*0580*/  ISETP.GT.U32.AND P0, PT, R13, 0xfd, PT ;  /* 0x000000fd0d00780c */ /* 0x000fc80003f04070 */
[----:B------:R-:W-:-:S13]  /*0590*/  ISETP.GT.U32.OR P0, PT, R12, 0xfd, P0 ;  /* 0x000000fd0c00780c */ /* 0x000fda0000704470 */
[----:B------:R-:W-:Y:S01]  /*05a0*/  @!P0 IMAD.MOV.U32 R5, RZ, RZ, RZ ;  /* 0x000000ffff058224 */ /* 0x000fe200078e00ff */
[----:B------:R-:W-:Y:S06]  /*05b0*/  @!P0 BRA `(.L_x_7) ;  /* 0x00000000005c8947 */ /* 0x000fec0003800000 */
[----:B------:R-:W-:Y:S02]  /*05c0*/  FSETP.GTU.FTZ.AND P0, PT, |R0|, +INF , PT ;  /* 0x7f8000000000780b */ /* 0x000fe40003f1c200 */
[----:B------:R-:W-:-:S04]  /*05d0*/  FSETP.GTU.FTZ.AND P1, PT, |R3|, +INF , PT ;  /* 0x7f8000000300780b */ /* 0x000fc80003f3c200 */
[----:B------:R-:W-:-:S13]  /*05e0*/  PLOP3.LUT P0, PT, P0, P1, PT, 0xf8, 0x8f ;  /* 0x00000000008f781c */ /* 0x000fda0000703f70 */
[----:B------:R-:W-:Y:S05]  /*05f0*/  @P0 BRA `(.L_x_8) ;  /* 0x00000004004c0947 */ /* 0x000fea0003800000 */
[----:B------:R-:W-:-:S13]  /*0600*/  LOP3.LUT P0, RZ, R11, 0x7fffffff, R10, 0xc8, !PT ;  /* 0x7fffffff0bff7812 */ /* 0x000fda000780c80a */
[----:B------:R-:W-:Y:S05]  /*0610*/  @!P0 BRA `(.L_x_9) ;  /* 0x00000004003c8947 */ /* 0x000fea0003800000 */
[C---:B------:R-:W-:Y:S02]  /*0620*/  FSETP.NEU.FTZ.AND P2, PT, |R0|.reuse, +INF , PT ;  /* 0x7f8000000000780b */ /* 0x040fe40003f5d200 */
[----:B------:R-:W-:Y:S02]  /*0630*/  FSETP.NEU.FTZ.AND P1, PT, |R3|, +INF , PT ;  /* 0x7f8000000300780b */ /* 0x000fe40003f3d200 */
[----:B------:R-:W-:-:S11]  /*0640*/  FSETP.NEU.FTZ.AND P0, PT, |R0|, +INF , PT ;  /* 0x7f8000000000780b */ /* 0x000fd60003f1d200 */
[----:B------:R-:W-:Y:S05]  /*0650*/  @!P1 BRA !P2, `(.L_x_9) ;  /* 0x00000004002c9947 */ /* 0x000fea0005000000 */
[----:B------:R-:W-:-:S04]  /*0660*/  LOP3.LUT P2, RZ, R10, 0x7fffffff, RZ, 0xc0, !PT ;  /* 0x7fffffff0aff7812 */ /* 0x000fc8000784c0ff */
[----:B------:R-:W-:-:S13]  /*0670*/  PLOP3.LUT P1, PT, P1, P2, PT, 0x2f, 0xf2 ;  /* 0x0000000000f2781c */ /* 0x000fda0000f24577 */
[----:B------:R-:W-:Y:S05]  /*0680*/  @P1 BRA `(.L_x_10) ;  /* 0x0000000400181947 */ /* 0x000fea0003800000 */
[----:B------:R-:W-:-:S04]  /*0690*/  LOP3.LUT P1, RZ, R11, 0x7fffffff, RZ, 0xc0, !PT ;  /* 0x7fffffff0bff7812 */ /* 0x000fc8000782c0ff */
[----:B------:R-:W-:-:S13]  /*06a0*/  PLOP3.LUT P0, PT, P0, P1, PT, 0x2f, 0xf2 ;  /* 0x0000000000f2781c */ /* 0x000fda0000702577 */
[----:B------:R-:W-:Y:S05]  /*06b0*/  @P0 BRA `(.L_x_11) ;  /* 0x0000000400000947 */ /* 0x000fea0003800000 */
[----:B------:R-:W-:Y:S02]  /*06c0*/  ISETP.GE.AND P0, PT, R12, RZ, PT ;  /* 0x000000ff0c00720c */ /* 0x000fe40003f06270 */
[----:B------:R-:W-:-:S11]  /*06d0*/  ISETP.GE.AND P1, PT, R13, RZ, PT ;  /* 0x000000ff0d00720c */ /* 0x000fd60003f26270 */
[----:B------:R-:W-:Y:S02]  /*06e0*/  @P0 IMAD.MOV.U32 R5, RZ, RZ, RZ ;  /* 0x000000ffff050224 */ /* 0x000fe400078e00ff */
[----:B------:R-:W-:Y:S01]  /*06f0*/  @!P0 FFMA R10, R0, 1.84467440737095516160e+19, RZ ;  /* 0x5f800000000a8823 */ /* 0x000fe200000000ff */
[----:B------:R-:W-:Y:S02]  /*0700*/  @!P0 IMAD.MOV.U32 R5, RZ, RZ, -0x40 ;  /* 0xffffffc0ff058424 */ /* 0x000fe400078e00ff */
[----:B------:R-:W-:Y:S02]  /*0710*/  @!P1 FFMA R11, R3, 1.84467440737095516160e+19, RZ ;  /* 0x5f800000030b9823 */ /* 0x000fe400000000ff */
[----:B------:R-:W-:-:S07]  /*0720*/  @!P1 VIADD R5, R5, 0x40 ;  /* 0x0000004005059836 */ /* 0x000fce0000000000 */
.L_x_7:
[----:B------:R-:W-:Y:S01]  /*0730*/  LEA R0, R7, 0xc0800000, 0x17 ;  /* 0xc080000007007811 */ /* 0x000fe200078eb8ff */
[----:B------:R-:W-:Y:S01]  /*0740*/  VIADD R6, R6, 0xffffff81 ;  /* 0xffffff8106067836 */ /* 0x000fe20000000000 */
[----:B------:R-:W-:Y:S03]  /*0750*/  BSSY.RECONVERGENT B2, `(.L_x_12) ;  /* 0x0000035000027945 */ /* 0x000fe60003800200 */
[----:B------:R-:W-:Y:S02]  /*0760*/  IMAD.IADD R11, R11, 0x1, -R0 ;  /* 0x000000010b0b7824 */ /* 0x000fe400078e0a00 */
[C---:B------:R-:W-:Y:S01]  /*0770*/  IMAD R0, R6.reuse, -0x800000, R10 ;  /* 0xff80000006007824 */ /* 0x040fe200078e020a */
[----:B------:R-:W-:Y:S01]  /*0780*/  IADD3 R6, PT, PT, R6, 0x7f, -R7 ;  /* 0x0000007f06067810 */ /* 0x000fe20007ffe807 */
[----:B------:R-:W0:Y:S01]  /*0790*/  MUFU.RCP R3, R11 ;  /* 0x0000000b00037308 */ /* 0x000e220000001000 */
[----:B------:R-:W-:-:S03]  /*07a0*/  FADD.FTZ R13, -R11, -RZ ;  /* 0x800000ff0b0d7221 */ /* 0x000fc60000010100 */
[----:B------:R-:W-:Y:S02]  /*07b0*/  IMAD.IADD R6, R6, 0x1, R5 ;  /* 0x0000000106067824 */ /* 0x000fe400078e0205 */
[----:B0-----:R-:W-:-:S04]  /*07c0*/  FFMA R12, R3, R13, 1 ;  /* 0x3f800000030c7423 */ /* 0x001fc8000000000d */
[----:B------:R-:W-:-:S04]  /*07d0*/  FFMA R12, R3, R12, R3 ;  /* 0x0000000c030c7223 */ /* 0x000fc80000000003 */
[----:B------:R-:W-:-:S04]  /*07e0*/  FFMA R3, R0, R12, RZ ;  /* 0x0000000c00037223 */ /* 0x000fc800000000ff */
[----:B------:R-:W-:-:S04]  /*07f0*/  FFMA R10, R13, R3, R0 ;  /* 0x000000030d0a7223 */ /* 0x000fc80000000000 */
[----:B------:R-:W-:-:S04]  /*0800*/  FFMA R15, R12, R10, R3 ;  /* 0x0000000a0c0f7223 */ /* 0x000fc80000000003 */
[----:B------:R-:W-:-:S04]  /*0810*/  FFMA R10, R13, R15, R0 ;  /* 0x0000000f0d0a7223 */ /* 0x000fc80000000000 */
[----:B------:R-:W-:-:S05]  /*0820*/  FFMA R0, R12, R10, R15 ;  /* 0x0000000a0c007223 */ /* 0x000fca000000000f */
[----:B------:R-:W-:-:S04]  /*0830*/  SHF.R.U32.HI R3, RZ, 0x17, R0 ;  /* 0x00000017ff037819 */ /* 0x000fc80000011600 */
[----:B------:R-:W-:-:S05]  /*0840*/  LOP3.LUT R3, R3, 0xff, RZ, 0xc0, !PT ;  /* 0x000000ff03037812 */ /* 0x000fca00078ec0ff */
[----:B------:R-:W-:-:S04]  /*0850*/  IMAD.IADD R7, R3, 0x1, R6 ;  /* 0x0000000103077824 */ /* 0x000fc800078e0206 */
[----:B------:R-:W-:-:S05]  /*0860*/  VIADD R3, R7, 0xffffffff ;  /* 0xffffffff07037836 */ /* 0x000fca0000000000 */
[----:B------:R-:W-:-:S13]  /*0870*/  ISETP.GE.U32.AND P0, PT, R3, 0xfe, PT ;  /* 0x000000fe0300780c */ /* 0x000fda0003f06070 */
[----:B------:R-:W-:Y:S05]  /*0880*/  @!P0 BRA `(.L_x_13) ;  /* 0x0000000000808947 */ /* 0x000fea0003800000 */
[----:B------:R-:W-:-:S13]  /*0890*/  ISETP.GT.AND P0, PT, R7, 0xfe, PT ;  /* 0x000000fe0700780c */ /* 0x000fda0003f04270 */
[----:B------:R-:W-:Y:S05]  /*08a0*/  @P0 BRA `(.L_x_14) ;  /* 0x00000000006c0947 */ /* 0x000fea0003800000 */
[----:B------:R-:W-:-:S13]  /*08b0*/  ISETP.GE.AND P0, PT, R7, 0x1, PT ;  /* 0x000000010700780c */ /* 0x000fda0003f06270 */
[----:B------:R-:W-:Y:S05]  /*08c0*/  @P0 BRA `(.L_x_15) ;  /* 0x0000000000740947 */ /* 0x000fea0003800000 */
[----:B------:R-:W-:Y:S02]  /*08d0*/  ISETP.GE.AND P0, PT, R7, -0x18, PT ;  /* 0xffffffe80700780c */ /* 0x000fe40003f06270 */
[----:B------:R-:W-:-:S11]  /*08e0*/  LOP3.LUT R0, R0, 0x80000000, RZ, 0xc0, !PT ;  /* 0x8000000000007812 */ /* 0x000fd600078ec0ff */
[----:B------:R-:W-:Y:S05]  /*08f0*/  @!P0 BRA `(.L_x_15) ;  /* 0x0000000000688947 */ /* 0x000fea0003800000 */
[CCC-:B------:R-:W-:Y:S01]  /*0900*/  FFMA.RZ R3, R12.reuse, R10.reuse, R15.reuse ;  /* 0x0000000a0c037223 */ /* 0x1c0fe2000000c00f */
[CCC-:B------:R-:W-:Y:S01]  /*0910*/  FFMA.RM R6, R12.reuse, R10.reuse, R15.reuse ;  /* 0x0000000a0c067223 */ /* 0x1c0fe2000000400f */
[C---:B------:R-:W-:Y:S02]  /*0920*/  ISETP.NE.AND P2, PT, R7.reuse, RZ, PT ;  /* 0x000000ff0700720c */ /* 0x040fe40003f45270 */
[----:B------:R-:W-:Y:S02]  /*0930*/  ISETP.NE.AND P1, PT, R7, RZ, PT ;  /* 0x000000ff0700720c */ /* 0x000fe40003f25270 */
[----:B------:R-:W-:Y:S01]  /*0940*/  LOP3.LUT R5, R3, 0x7fffff, RZ, 0xc0, !PT ;  /* 0x007fffff03057812 */ /* 0x000fe200078ec0ff */
[----:B------:R-:W-:Y:S01]  /*0950*/  FFMA.RP R3, R12, R10, R15 ;  /* 0x0000000a0c037223 */ /* 0x000fe2000000800f */
[----:B------:R-:W-:Y:S02]  /*0960*/  VIADD R10, R7, 0x20 ;  /* 0x00000020070a7836 */ /* 0x000fe40000000000 */
[----:B------:R-:W-:Y:S01]  /*0970*/  LOP3.LUT R5, R5, 0x800000, RZ, 0xfc, !PT ;  /* 0x0080000005057812 */ /* 0x000fe200078efcff */
[----:B------:R-:W-:Y:S01]  /*0980*/  IMAD.MOV R7, RZ, RZ, -R7 ;  /* 0x000000ffff077224 */ /* 0x000fe200078e0a07 */
[----:B------:R-:W-:-:S02]  /*0990*/  FSETP.NEU.FTZ.AND P0, PT, R3, R6, PT ;  /* 0x000000060300720b */ /* 0x000fc40003f1d000 */
[----:B------:R-:W-:Y:S02]  /*09a0*/  SHF.L.U32 R10, R5, R10, RZ ;  /* 0x0000000a050a7219 */ /* 0x000fe400000006ff */
[----:B------:R-:W-:Y:S02]  /*09b0*/  SEL R6, R7, RZ, P2 ;  /* 0x000000ff07067207 */ /* 0x000fe40001000000 */
[----:B------:R-:W-:Y:S02]  /*09c0*/  ISETP.NE.AND P1, PT, R10, RZ, P1 ;  /* 0x000000ff0a00720c */ /* 0x000fe40000f25270 */
[----:B------:R-:W-:Y:S02]  /*09d0*/  SHF.R.U32.HI R6, RZ, R6, R5 ;  /* 0x00000006ff067219 */ /* 0x000fe40000011605 */
[----:B------:R-:W-:Y:S02]  /*09e0*/  PLOP3.LUT P0, PT, P0, P1, PT, 0xf8, 0x8f ;  /* 0x00000000008f781c */ /* 0x000fe40000703f70 */
[----:B------:R-:W-:-:S02]  /*09f0*/  SHF.R.U32.HI R10, RZ, 0x1, R6 ;  /* 0x00000001ff0a7819 */ /* 0x000fc40000011606 */
[----:B------:R-:W-:-:S04]  /*0a00*/  SEL R3, RZ, 0x1, !P0 ;  /* 0x00000001ff037807 */ /* 0x000fc80004000000 */
[----:B------:R-:W-:-:S04]  /*0a10*/  LOP3.LUT R3, R3, 0x1, R10, 0xf8, !PT ;  /* 0x0000000103037812 */ /* 0x000fc800078ef80a */
[----:B------:R-:W-:-:S05]  /*0a20*/  LOP3.LUT R3, R3, R6, RZ, 0xc0, !PT ;  /* 0x0000000603037212 */ /* 0x000fca00078ec0ff */
[----:B------:R-:W-:-:S05]  /*0a30*/  IMAD.IADD R3, R10, 0x1, R3 ;  /* 0x000000010a037824 */ /* 0x000fca00078e0203 */
[----:B------:R-:W-:Y:S01]  /*0a40*/  LOP3.LUT R0, R3, R0, RZ, 0xfc, !PT ;  /* 0x0000000003007212 */ /* 0x000fe200078efcff */
[----:B------:R-:W-:Y:S06]  /*0a50*/  BRA `(.L_x_15) ;  /* 0x0000000000107947 */ /* 0x000fec0003800000 */
.L_x_14:
[----:B------:R-:W-:-:S04]  /*0a60*/  LOP3.LUT R0, R0, 0x80000000, RZ, 0xc0, !PT ;  /* 0x8000000000007812 */ /* 0x000fc800078ec0ff */
[----:B------:R-:W-:Y:S01]  /*0a70*/  LOP3.LUT R0, R0, 0x7f800000, RZ, 0xfc, !PT ;  /* 0x7f80000000007812 */ /* 0x000fe200078efcff */
[----:B------:R-:W-:Y:S06]  /*0a80*/  BRA `(.L_x_15) ;  /* 0x0000000000047947 */ /* 0x000fec0003800000 */
.L_x_13:
[----:B------:R-:W-:-:S07]  /*0a90*/  IMAD R0, R6, 0x800000, R0 ;  /* 0x0080000006007824 */ /* 0x000fce00078e0200 */
.L_x_15:
[----:B------:R-:W-:Y:S05]  /*0aa0*/  BSYNC.RECONVERGENT B2 ;  /* 0x0000000000027941 */ /* 0x000fea0003800200 */
.L_x_12:
[----:B------:R-:W-:Y:S05]  /*0ab0*/  BRA `(.L_x_16) ;  /* 0x0000000000207947 */ /* 0x000fea0003800000 */
.L_x_11:
[----:B------:R-:W-:-:S04]  /*0ac0*/  LOP3.LUT R0, R11, 0x80000000, R10, 0x48, !PT ;  /* 0x800000000b007812 */ /* 0x000fc800078e480a */
[----:B------:R-:W-:Y:S01]  /*0ad0*/  LOP3.LUT R0, R0, 0x7f800000, RZ, 0xfc, !PT ;  /* 0x7f80000000007812 */ /* 0x000fe200078efcff */
[----:B------:R-:W-:Y:S06]  /*0ae0*/  BRA `(.L_x_16) ;  /* 0x0000000000147947 */ /* 0x000fec0003800000 */
.L_x_10:
[----:B------:R-:W-:Y:S01]  /*0af0*/  LOP3.LUT R0, R11, 0x80000000, R10, 0x48, !PT ;  /* 0x800000000b007812 */ /* 0x000fe200078e480a */
[----:B------:R-:W-:Y:S06]  /*0b00*/  BRA `(.L_x_16) ;  /* 0x00000000000c7947 */ /* 0x000fec0003800000 */
.L_x_9:
[----:B------:R-:W0:Y:S01]  /*0b10*/  MUFU.RSQ R0, -QNAN ;  /* 0xffc0000000007908 */ /* 0x000e220000001400 */
[----:B------:R-:W-:Y:S05]  /*0b20*/  BRA `(.L_x_16) ;  /* 0x0000000000047947 */ /* 0x000fea0003800000 */
.L_x_8:
[----:B------:R-:W-:-:S07]  /*0b30*/  FADD.FTZ R0, R0, R3 ;  /* 0x0000000300007221 */ /* 0x000fce0000010000 */
.L_x_16:
[----:B------:R-:W-:Y:S05]  /*0b40*/  BSYNC.RECONVERGENT B1 ;  /* 0x0000000000017941 */ /* 0x000fea0003800200 */
.L_x_6:
[----:B------:R-:W-:-:S04]  /*0b50*/  IMAD.MOV.U32 R5, RZ, RZ, 0x0 ;  /* 0x00000000ff057424 */ /* 0x000fc800078e00ff */
[----:B0-----:R-:W-:Y:S05]  /*0b60*/  RET.REL.NODEC R4 `(_Z18nms_bitmask_kernelPKfS0_Pjif) ;  /* 0xfffffff404247950 */ /* 0x001fea0003c3ffff */
.L_x_17:
        /* <DEDUP_REMOVED lines=9> */
.L_x_18:


//--------------------- .nv.shared.reserved.0     --------------------------
	.section	.nv.shared.reserved.0,"aw",@nobits
	.weak		__nv_reservedSMEM_offset_0_alias
	.size		__nv_reservedSMEM_offset_0_alias, 0, 64
	.other		__nv_reservedSMEM_offset_0_alias,@"STO_CUDA_RESERVED_SHARED STV_DEFAULT"
__nv_reservedSMEM_offset_0_alias:
	.zero		0
	.zero		64


//--------------------- .nv.shared._Z18nms_bitmask_kernelPKfS0_Pjif --------------------------
	.section	.nv.shared._Z18nms_bitmask_kernelPKfS0_Pjif,"aw",@nobits
	.sectionflags	@""
	.align	4
.nv.shared._Z18nms_bitmask_kernelPKfS0_Pjif:
	.zero		1536


//--------------------- .nv.constant0._Z17sweep_mask_kerneliPKjPh --------------------------
	.section	.nv.constant0._Z17sweep_mask_kerneliPKjPh,"a",@progbits
	.sectionflags	@""
	.align	4
.nv.constant0._Z17sweep_mask_kerneliPKjPh:
	.zero		920


//--------------------- .nv.constant0._Z18nms_bitmask_kernelPKfS0_Pjif --------------------------
	.section	.nv.constant0._Z18nms_bitmask_kernelPKfS0_Pjif,"a",@progbits
	.sectionflags	@""
	.align	4
.nv.constant0._Z18nms_bitmask_kernelPKfS0_Pjif:
	.zero		928


//--------------------- SYMBOLS --------------------------

	.type		.nv.reservedSmem.offset0,@object
	.size		.nv.reservedSmem.offset0,0x4
	.type		.nv.reservedSmem.cap,@object
	.size		.nv.reservedSmem.cap,0x4
